//
// Generated by NVIDIA NVVM Compiler
//
// Compiler Build ID: CL-36424714
// Cuda compilation tools, release 13.0, V13.0.88
// Based on NVVM 20.0.0
//

.version 9.0
.target sm_100
.address_size 64

	// .globl	default_function_kernel
// _ZZ23default_function_kernelE18left_matrix_shared has been demoted
// _ZZ23default_function_kernelE19right_matrix_shared has been demoted

.visible .entry default_function_kernel(
	.param .u64 .ptr .align 1 default_function_kernel_param_0,
	.param .u64 .ptr .align 1 default_function_kernel_param_1,
	.param .u64 .ptr .align 1 default_function_kernel_param_2
)
.maxntid 7
{
	.reg .pred 	%p<6>;
	.reg .b32 	%r<32>;
	.reg .b32 	%f<93>;
	.reg .b64 	%rd<17>;
	// demoted variable
	.shared .align 4 .b8 _ZZ23default_function_kernelE18left_matrix_shared[64];
	// demoted variable
	.shared .align 4 .b8 _ZZ23default_function_kernelE19right_matrix_shared[448];
	ld.param.u64 	%rd3, [default_function_kernel_param_0];
	ld.param.u64 	%rd4, [default_function_kernel_param_1];
	ld.param.u64 	%rd5, [default_function_kernel_param_2];
	cvta.to.global.u64 	%rd1, %rd4;
	cvta.to.global.u64 	%rd2, %rd5;
	mov.u32 	%r1, %tid.x;
	mov.u32 	%r2, %ctaid.x;
	shl.b32 	%r3, %r2, 5;
	shl.b32 	%r4, %r1, 1;
	shl.b32 	%r14, %r1, 3;
	mov.u32 	%r15, _ZZ23default_function_kernelE19right_matrix_shared;
	add.s32 	%r10, %r15, %r14;
	shl.b32 	%r16, %r1, 2;
	mov.u32 	%r17, _ZZ23default_function_kernelE18left_matrix_shared;
	add.s32 	%r6, %r17, %r16;
	add.s32 	%r18, %r1, 7;
	shl.b32 	%r19, %r18, 1;
	and.b32  	%r20, %r19, 16;
	and.b32  	%r21, %r18, 7;
	or.b32  	%r7, %r21, %r20;
	add.s32 	%r22, %r1, 6;
	and.b32  	%r8, %r22, 7;
	sub.s32 	%r9, %r10, %r16;
	mov.b32 	%r31, 0;
	mov.pred 	%p5, -1;
	mov.f32 	%f89, 0f00000000;
	mov.f32 	%f90, %f89;
	mov.f32 	%f91, %f89;
	mov.f32 	%f92, %f89;
$L__BB0_1:
	mov.pred 	%p1, %p5;
	setp.gt.u32 	%p3, %r1, 1;
	bar.sync 	0;
	shl.b32 	%r23, %r31, 3;
	add.s32 	%r12, %r23, %r3;
	add.s32 	%r24, %r12, %r1;
	mul.wide.u32 	%rd6, %r24, 4;
	add.s64 	%rd7, %rd1, %rd6;
	ld.global.nc.f32 	%f10, [%rd7];
	st.shared.f32 	[%r6], %f10;
	add.s32 	%r25, %r12, %r7;
	mul.wide.u32 	%rd8, %r25, 4;
	add.s64 	%rd9, %rd1, %rd8;
	ld.global.nc.f32 	%f11, [%rd9];
	st.shared.f32 	[%r6+28], %f11;
	@%p3 bra 	$L__BB0_3;
	add.s32 	%r26, %r12, %r8;
	mul.wide.u32 	%rd10, %r26, 4;
	add.s64 	%rd11, %rd1, %rd10;
	ld.global.nc.f32 	%f12, [%rd11+64];
	st.shared.f32 	[%r6+56], %f12;
$L__BB0_3:
	mul.lo.s32 	%r28, %r31, 112;
	or.b32  	%r29, %r28, %r1;
	mul.wide.u32 	%rd12, %r29, 4;
	add.s64 	%rd13, %rd2, %rd12;
	ld.global.nc.f32 	%f13, [%rd13];
	st.shared.f32 	[%r9], %f13;
	ld.global.nc.f32 	%f14, [%rd13+28];
	st.shared.f32 	[%r9+28], %f14;
	ld.global.nc.f32 	%f15, [%rd13+56];
	st.shared.f32 	[%r9+56], %f15;
	ld.global.nc.f32 	%f16, [%rd13+84];
	st.shared.f32 	[%r9+84], %f16;
	ld.global.nc.f32 	%f17, [%rd13+112];
	st.shared.f32 	[%r9+112], %f17;
	ld.global.nc.f32 	%f18, [%rd13+140];
	st.shared.f32 	[%r9+140], %f18;
	ld.global.nc.f32 	%f19, [%rd13+168];
	st.shared.f32 	[%r9+168], %f19;
	ld.global.nc.f32 	%f20, [%rd13+196];
	st.shared.f32 	[%r9+196], %f20;
	ld.global.nc.f32 	%f21, [%rd13+224];
	st.shared.f32 	[%r9+224], %f21;
	ld.global.nc.f32 	%f22, [%rd13+252];
	st.shared.f32 	[%r9+252], %f22;
	ld.global.nc.f32 	%f23, [%rd13+280];
	st.shared.f32 	[%r9+280], %f23;
	ld.global.nc.f32 	%f24, [%rd13+308];
	st.shared.f32 	[%r9+308], %f24;
	ld.global.nc.f32 	%f25, [%rd13+336];
	st.shared.f32 	[%r9+336], %f25;
	ld.global.nc.f32 	%f26, [%rd13+364];
	st.shared.f32 	[%r9+364], %f26;
	ld.global.nc.f32 	%f27, [%rd13+392];
	st.shared.f32 	[%r9+392], %f27;
	ld.global.nc.f32 	%f28, [%rd13+420];
	st.shared.f32 	[%r9+420], %f28;
	bar.sync 	0;
	ld.shared.f32 	%f29, [%r10];
	ld.shared.f32 	%f30, [_ZZ23default_function_kernelE18left_matrix_shared];
	fma.rn.f32 	%f31, %f30, %f29, %f92;
	ld.shared.f32 	%f32, [_ZZ23default_function_kernelE18left_matrix_shared+32];
	fma.rn.f32 	%f33, %f32, %f29, %f90;
	ld.shared.f32 	%f34, [%r10+4];
	fma.rn.f32 	%f35, %f30, %f34, %f91;
	fma.rn.f32 	%f36, %f32, %f34, %f89;
	ld.shared.f32 	%f37, [%r10+56];
	ld.shared.f32 	%f38, [_ZZ23default_function_kernelE18left_matrix_shared+4];
	fma.rn.f32 	%f39, %f38, %f37, %f31;
	ld.shared.f32 	%f40, [_ZZ23default_function_kernelE18left_matrix_shared+36];
	fma.rn.f32 	%f41, %f40, %f37, %f33;
	ld.shared.f32 	%f42, [%r10+60];
	fma.rn.f32 	%f43, %f38, %f42, %f35;
	fma.rn.f32 	%f44, %f40, %f42, %f36;
	ld.shared.f32 	%f45, [%r10+112];
	ld.shared.f32 	%f46, [_ZZ23default_function_kernelE18left_matrix_shared+8];
	fma.rn.f32 	%f47, %f46, %f45, %f39;
	ld.shared.f32 	%f48, [_ZZ23default_function_kernelE18left_matrix_shared+40];
	fma.rn.f32 	%f49, %f48, %f45, %f41;
	ld.shared.f32 	%f50, [%r10+116];
	fma.rn.f32 	%f51, %f46, %f50, %f43;
	fma.rn.f32 	%f52, %f48, %f50, %f44;
	ld.shared.f32 	%f53, [%r10+168];
	ld.shared.f32 	%f54, [_ZZ23default_function_kernelE18left_matrix_shared+12];
	fma.rn.f32 	%f55, %f54, %f53, %f47;
	ld.shared.f32 	%f56, [_ZZ23default_function_kernelE18left_matrix_shared+44];
	fma.rn.f32 	%f57, %f56, %f53, %f49;
	ld.shared.f32 	%f58, [%r10+172];
	fma.rn.f32 	%f59, %f54, %f58, %f51;
	fma.rn.f32 	%f60, %f56, %f58, %f52;
	ld.shared.f32 	%f61, [%r10+224];
	ld.shared.f32 	%f62, [_ZZ23default_function_kernelE18left_matrix_shared+16];
	fma.rn.f32 	%f63, %f62, %f61, %f55;
	ld.shared.f32 	%f64, [_ZZ23default_function_kernelE18left_matrix_shared+48];
	fma.rn.f32 	%f65, %f64, %f61, %f57;
	ld.shared.f32 	%f66, [%r10+228];
	fma.rn.f32 	%f67, %f62, %f66, %f59;
	fma.rn.f32 	%f68, %f64, %f66, %f60;
	ld.shared.f32 	%f69, [%r10+280];
	ld.shared.f32 	%f70, [_ZZ23default_function_kernelE18left_matrix_shared+20];
	fma.rn.f32 	%f71, %f70, %f69, %f63;
	ld.shared.f32 	%f72, [_ZZ23default_function_kernelE18left_matrix_shared+52];
	fma.rn.f32 	%f73, %f72, %f69, %f65;
	ld.shared.f32 	%f74, [%r10+284];
	fma.rn.f32 	%f75, %f70, %f74, %f67;
	fma.rn.f32 	%f76, %f72, %f74, %f68;
	ld.shared.f32 	%f77, [%r10+336];
	ld.shared.f32 	%f78, [_ZZ23default_function_kernelE18left_matrix_shared+24];
	fma.rn.f32 	%f79, %f78, %f77, %f71;
	ld.shared.f32 	%f80, [_ZZ23default_function_kernelE18left_matrix_shared+56];
	fma.rn.f32 	%f81, %f80, %f77, %f73;
	ld.shared.f32 	%f82, [%r10+340];
	fma.rn.f32 	%f83, %f78, %f82, %f75;
	fma.rn.f32 	%f84, %f80, %f82, %f76;
	ld.shared.f32 	%f85, [%r10+392];
	ld.shared.f32 	%f86, [_ZZ23default_function_kernelE18left_matrix_shared+28];
	fma.rn.f32 	%f92, %f86, %f85, %f79;
	ld.shared.f32 	%f87, [_ZZ23default_function_kernelE18left_matrix_shared+60];
	fma.rn.f32 	%f90, %f87, %f85, %f81;
	ld.shared.f32 	%f88, [%r10+396];
	fma.rn.f32 	%f91, %f86, %f88, %f83;
	fma.rn.f32 	%f89, %f87, %f88, %f84;
	mov.b32 	%r31, 1;
	mov.pred 	%p5, 0;
	@%p1 bra 	$L__BB0_1;
	cvta.to.global.u64 	%rd14, %rd3;
	mad.lo.s32 	%r30, %r2, 28, %r4;
	mul.wide.u32 	%rd15, %r30, 4;
	add.s64 	%rd16, %rd14, %rd15;
	st.global.f32 	[%rd16], %f92;
	st.global.f32 	[%rd16+4], %f91;
	st.global.f32 	[%rd16+56], %f90;
	st.global.f32 	[%rd16+60], %f89;
	ret;

}


// ===== COMPILED SASS (sm_100) =====

	.target	sm_100

	.elftype	@"ET_EXEC"


//--------------------- .note.nv.tkinfo           --------------------------
	.section	.note.nv.tkinfo,"",@"SHT_NOTE"
	.sectionflags	@"SHF_NOTE_NV_TKINFO"
	.tkinfo
        /*0018*/ 	.word	0x00000002
        /*0030*/ 	.string	""
        /*0030*/ 	.string	"ptxas"
        /*0030*/ 	.string	"Cuda compilation tools, release 13.0, V13.0.88"
        /*0030*/ 	.string	"Build cuda_13.0.r13.0/compiler.36424714_0"
        /*0030*/ 	.string	"-arch sm_100 -m 64 "



//--------------------- .note.nv.cuinfo           --------------------------
	.section	.note.nv.cuinfo,"",@"SHT_NOTE"
	.sectionflags	@"SHF_NOTE_NV_CUINFO"
        /*0018*/ 	.short	0x0002
        /*001a*/ 	.short	0x0064
        /*001c*/ 	.short	0x0082
	.zero		2


//--------------------- .nv.info                  --------------------------
	.section	.nv.info,"",@"SHT_CUDA_INFO"
	.align	4


	//----- nvinfo : EIATTR_REGCOUNT
	.align		4
        /*0000*/ 	.byte	0x04, 0x2f
        /*0002*/ 	.short	(.L_1 - .L_0)
	.align		4
.L_0:
        /*0004*/ 	.word	index@(default_function_kernel)
        /*0008*/ 	.word	0x0000003e


	//----- nvinfo : EIATTR_FRAME_SIZE
	.align		4
.L_1:
        /*000c*/ 	.byte	0x04, 0x11
        /*000e*/ 	.short	(.L_3 - .L_2)
	.align		4
.L_2:
        /*0010*/ 	.word	index@(default_function_kernel)
        /*0014*/ 	.word	0x00000000


	//----- nvinfo : EIATTR_MIN_STACK_SIZE
	.align		4
.L_3:
        /*0018*/ 	.byte	0x04, 0x12
        /*001a*/ 	.short	(.L_5 - .L_4)
	.align		4
.L_4:
        /*001c*/ 	.word	index@(default_function_kernel)
        /*0020*/ 	.word	0x00000000
.L_5:


//--------------------- .nv.compat                --------------------------
	.section	.nv.compat,"",@"SHT_CUDA_COMPAT_INFO"
	.align	4
        /*0000*/ 	.byte	0x02, 0x09, 0x00, 0x00, 0x02, 0x02, 0x01, 0x00, 0x02, 0x05, 0x05, 0x00, 0x03, 0x07, 0x01, 0x01
        /*0010*/ 	.byte	0x02, 0x03, 0x00, 0x00, 0x02, 0x06, 0x01, 0x00, 0x04, 0x0b, 0x08, 0x00, 0x09, 0x00, 0x00, 0x00
        /*0020*/ 	.byte	0x00, 0x00, 0x00, 0x00


//--------------------- .nv.info.default_function_kernel --------------------------
	.section	.nv.info.default_function_kernel,"",@"SHT_CUDA_INFO"
	.sectionflags	@""
	.align	4


	//----- nvinfo : EIATTR_CUDA_API_VERSION
	.align		4
        /*0000*/ 	.byte	0x04, 0x37
        /*0002*/ 	.short	(.L_7 - .L_6)
.L_6:
        /*0004*/ 	.word	0x00000082


	//----- nvinfo : EIATTR_KPARAM_INFO
	.align		4
.L_7:
        /*0008*/ 	.byte	0x04, 0x17
        /*000a*/ 	.short	(.L_9 - .L_8)
.L_8:
        /*000c*/ 	.word	0x00000000
        /*0010*/ 	.short	0x0002
        /*0012*/ 	.short	0x0010
        /*0014*/ 	.byte	0x00, 0xf5, 0x21, 0x00


	//----- nvinfo : EIATTR_KPARAM_INFO
	.align		4
.L_9:
        /*0018*/ 	.byte	0x04, 0x17
        /*001a*/ 	.short	(.L_11 - .L_10)
.L_10:
        /*001c*/ 	.word	0x00000000
        /*0020*/ 	.short	0x0001
        /*0022*/ 	.short	0x0008
        /*0024*/ 	.byte	0x00, 0xf5, 0x21, 0x00


	//----- nvinfo : EIATTR_KPARAM_INFO
	.align		4
.L_11:
        /*0028*/ 	.byte	0x04, 0x17
        /*002a*/ 	.short	(.L_13 - .L_12)
.L_12:
        /*002c*/ 	.word	0x00000000
        /*0030*/ 	.short	0x0000
        /*0032*/ 	.short	0x0000
        /*0034*/ 	.byte	0x00, 0xf5, 0x21, 0x00


	//----- nvinfo : EIATTR_SPARSE_MMA_MASK
	.align		4
.L_13:
        /*0038*/ 	.byte	0x03, 0x50
        /*003a*/ 	.short	0x0000


	//----- nvinfo : EIATTR_MAXREG_COUNT
	.align		4
        /*003c*/ 	.byte	0x03, 0x1b
        /*003e*/ 	.short	0x00ff


	//----- nvinfo : EIATTR_NUM_BARRIERS
	.align		4
        /*0040*/ 	.byte	0x02, 0x4c
        /*0042*/ 	.byte	0x01
	.zero		1


	//----- nvinfo : EIATTR_MERCURY_ISA_VERSION
	.align		4
        /*0044*/ 	.byte	0x03, 0x5f
        /*0046*/ 	.short	0x0101


	//----- nvinfo : EIATTR_VRC_CTA_INIT_COUNT
	.align		4
        /*0048*/ 	.byte	0x02, 0x4a
	.zero		1
	.zero		1


	//----- nvinfo : EIATTR_EXIT_INSTR_OFFSETS
	.align		4
        /*004c*/ 	.byte	0x04, 0x1c
        /*004e*/ 	.short	(.L_15 - .L_14)


	//   ....[0]....
.L_14:
        /*0050*/ 	.word	0x00000890


	//----- nvinfo : EIATTR_MAX_THREADS
	.align		4
.L_15:
        /*0054*/ 	.byte	0x04, 0x05
        /*0056*/ 	.short	(.L_17 - .L_16)
.L_16:
        /*0058*/ 	.word	0x00000007
        /*005c*/ 	.word	0x00000001
        /*0060*/ 	.word	0x00000001


	//----- nvinfo : EIATTR_CBANK_PARAM_SIZE
	.align		4
.L_17:
        /*0064*/ 	.byte	0x03, 0x19
        /*0066*/ 	.short	0x0018


	//----- nvinfo : EIATTR_PARAM_CBANK
	.align		4
        /*0068*/ 	.byte	0x04, 0x0a
        /*006a*/ 	.short	(.L_19 - .L_18)
	.align		4
.L_18:
        /*006c*/ 	.word	index@(.nv.constant0.default_function_kernel)
        /*0070*/ 	.short	0x0380
        /*0072*/ 	.short	0x0018


	//----- nvinfo : EIATTR_SW_WAR
	.align		4
.L_19:
        /*0074*/ 	.byte	0x04, 0x36
        /*0076*/ 	.short	(.L_21 - .L_20)
.L_20:
        /*0078*/ 	.word	0x00000008
.L_21:


//--------------------- .nv.callgraph             --------------------------
	.section	.nv.callgraph,"",@"SHT_CUDA_CALLGRAPH"
	.align	4
	.sectionentsize	8
	.align		4
        /*0000*/ 	.word	0x00000000
	.align		4
        /*0004*/ 	.word	0xffffffff
	.align		4
        /*0008*/ 	.word	0x00000000
	.align		4
        /*000c*/ 	.word	0xfffffffe
	.align		4
        /*0010*/ 	.word	0x00000000
	.align		4
        /*0014*/ 	.word	0xfffffffd
	.align		4
        /*0018*/ 	.word	0x00000000
	.align		4
        /*001c*/ 	.word	0xfffffffc


//--------------------- .text.default_function_kernel --------------------------
	.section	.text.default_function_kernel,"ax",@progbits
	.align	128
        .global         default_function_kernel
        .type           default_function_kernel,@function
        .size           default_function_kernel,(.L_x_2 - default_function_kernel)
        .other          default_function_kernel,@"STO_CUDA_ENTRY STV_DEFAULT"
default_function_kernel:
.text.default_function_kernel:
[----:B------:R-:W-:Y:S01]  /*0000*/  LDC R1, c[0x0][0x37c] ;  /* 0x0000df00ff017b82 */ /* 0x000fe20000000800 */
[----:B------:R-:W0:Y:S07]  /*0010*/  S2R R23, SR_TID.X ;  /* 0x0000000000177919 */ /* 0x000e2e0000002100 */
[----:B------:R-:W1:Y:S01]  /*0020*/  S2UR UR6, SR_CgaCtaId ;  /* 0x00000000000679c3 */ /* 0x000e620000008800 */
[----:B------:R-:W-:Y:S01]  /*0030*/  UMOV UR4, 0x400 ;  /* 0x0000040000047882 */ /* 0x000fe20000000000 */
[----:B------:R-:W-:Y:S01]  /*0040*/  HFMA2 R27, -RZ, RZ, 0, 0 ;  /* 0x00000000ff1b7431 */ /* 0x000fe200000001ff */
[----:B------:R-:W2:Y:S01]  /*0050*/  S2R R0, SR_CTAID.X ;  /* 0x0000000000007919 */ /* 0x000ea20000002500 */
[----:B------:R-:W-:Y:S01]  /*0060*/  UIADD3 UR5, UPT, UPT, UR4, 0x40, URZ ;  /* 0x0000004004057890 */ /* 0x000fe2000fffe0ff */
[----:B------:R-:W-:Y:S01]  /*0070*/  HFMA2 R31, -RZ, RZ, 0, 0 ;  /* 0x00000000ff1f7431 */ /* 0x000fe200000001ff */
[----:B------:R-:W-:Y:S01]  /*0080*/  MOV R25, RZ ;  /* 0x000000ff00197202 */ /* 0x000fe20000000f00 */
[----:B------:R-:W3:Y:S01]  /*0090*/  LDCU.64 UR8, c[0x0][0x358] ;  /* 0x00006b00ff0877ac */ /* 0x000ee20008000a00 */
[----:B------:R-:W4:Y:S01]  /*00a0*/  LDC.64 R2, c[0x0][0x388] ;  /* 0x0000e200ff027b82 */ /* 0x000f220000000a00 */
[----:B------:R-:W-:Y:S01]  /*00b0*/  MOV R29, RZ ;  /* 0x000000ff001d7202 */ /* 0x000fe20000000f00 */
[----:B------:R-:W-:-:S06]  /*00c0*/  UPLOP3.LUT UP0, UPT, UPT, UPT, UPT, 0x80, 0x8 ;  /* 0x000000000008789c */ /* 0x000fcc0003f0f070 */
[----:B------:R-:W2:Y:S01]  /*00d0*/  LDC.64 R20, c[0x0][0x390] ;  /* 0x0000e400ff147b82 */ /* 0x000ea20000000a00 */
[----:B-1----:R-:W-:Y:S02]  /*00e0*/  ULEA UR5, UR6, UR5, 0x18 ;  /* 0x0000000506057291 */ /* 0x002fe4000f8ec0ff */
[----:B------:R-:W-:Y:S01]  /*00f0*/  ULEA UR4, UR6, UR4, 0x18 ;  /* 0x0000000406047291 */ /* 0x000fe2000f8ec0ff */
[----:B0-----:R-:W-:-:S03]  /*0100*/  IADD3 R4, PT, PT, R23, 0x7, RZ ;  /* 0x0000000717047810 */ /* 0x001fc60007ffe0ff */
[C---:B------:R-:W-:Y:S02]  /*0110*/  LEA R24, R23.reuse, UR5, 0x3 ;  /* 0x0000000517187c11 */ /* 0x040fe4000f8e18ff */
[C---:B------:R-:W-:Y:S02]  /*0120*/  SHF.L.U32 R22, R4.reuse, 0x1, RZ ;  /* 0x0000000104167819 */ /* 0x040fe400000006ff */
[----:B------:R-:W-:Y:S01]  /*0130*/  LOP3.LUT R5, R4, 0x7, RZ, 0xc0, !PT ;  /* 0x0000000704057812 */ /* 0x000fe200078ec0ff */
[C---:B------:R-:W-:Y:S01]  /*0140*/  IMAD R26, R23.reuse, -0x4, R24 ;  /* 0xfffffffc171a7824 */ /* 0x040fe200078e0218 */
[----:B------:R-:W-:Y:S02]  /*0150*/  IADD3 R30, PT, PT, R23, 0x6, RZ ;  /* 0x00000006171e7810 */ /* 0x000fe40007ffe0ff */
[----:B------:R-:W-:Y:S01]  /*0160*/  LOP3.LUT R22, R5, 0x10, R22, 0xf8, !PT ;  /* 0x0000001005167812 */ /* 0x000fe200078ef816 */
[----:B------:R-:W-:Y:S01]  /*0170*/  HFMA2 R5, -RZ, RZ, 0, 0 ;  /* 0x00000000ff057431 */ /* 0x000fe200000001ff */
[----:B------:R-:W-:-:S02]  /*0180*/  LOP3.LUT R30, R30, 0x7, RZ, 0xc0, !PT ;  /* 0x000000071e1e7812 */ /* 0x000fc400078ec0ff */
[----:B---3--:R-:W-:-:S07]  /*0190*/  LEA R28, R23, UR4, 0x2 ;  /* 0x00000004171c7c11 */ /* 0x008fce000f8e10ff */
.L_x_0:
[----:B------:R-:W-:Y:S01]  /*01a0*/  BAR.SYNC.DEFER_BLOCKING 0x0 ;  /* 0x0000000000007b1d */ /* 0x000fe20000010000 */
[----:B------:R-:W-:Y:S02]  /*01b0*/  ISETP.GT.U32.AND P0, PT, R23, 0x1, PT ;  /* 0x000000011700780c */ /* 0x000fe40003f04070 */
[----:B--2---:R-:W-:-:S04]  /*01c0*/  LEA R4, R0, R5, 0x2 ;  /* 0x0000000500047211 */ /* 0x004fc800078e10ff */
[----:B------:R-:W-:Y:S01]  /*01d0*/  SHF.L.U32 R11, R4, 0x3, RZ ;  /* 0x00000003040b7819 */ /* 0x000fe200000006ff */
[----:B------:R-:W-:-:S03]  /*01e0*/  IMAD R4, R5, 0x70, RZ ;  /* 0x0000007005047824 */ /* 0x000fc600078e02ff */
[----:B------:R-:W-:Y:S02]  /*01f0*/  IADD3 R7, PT, PT, R11, R23, RZ ;  /* 0x000000170b077210 */ /* 0x000fe40007ffe0ff */
[-C--:B------:R-:W-:Y:S02]  /*0200*/  IADD3 R9, PT, PT, R22, R11.reuse, RZ ;  /* 0x0000000b16097210 */ /* 0x080fe40007ffe0ff */
[----:B------:R-:W-:Y:S01]  /*0210*/  @!P0 IADD3 R11, PT, PT, R30, R11, RZ ;  /* 0x0000000b1e0b8210 */ /* 0x000fe20007ffe0ff */
[----:B----4-:R-:W-:Y:S01]  /*0220*/  IMAD.WIDE.U32 R6, R7, 0x4, R2 ;  /* 0x0000000407067825 */ /* 0x010fe200078e0002 */
[----:B------:R-:W-:-:S03]  /*0230*/  LOP3.LUT R5, R4, R23, RZ, 0xfc, !PT ;  /* 0x0000001704057212 */ /* 0x000fc600078efcff */
[--C-:B------:R-:W-:Y:S02]  /*0240*/  IMAD.WIDE.U32 R8, R9, 0x4, R2.reuse ;  /* 0x0000000409087825 */ /* 0x100fe400078e0002 */
[----:B------:R-:W2:Y:S02]  /*0250*/  LDG.E.CONSTANT R7, desc[UR8][R6.64] ;  /* 0x0000000806077981 */ /* 0x000ea4000c1e9900 */
[----:B------:R-:W-:Y:S02]  /*0260*/  @!P0 IMAD.WIDE.U32 R10, R11, 0x4, R2 ;  /* 0x000000040b0a8825 */ /* 0x000fe400078e0002 */
[----:B------:R-:W3:Y:S02]  /*0270*/  LDG.E.CONSTANT R9, desc[UR8][R8.64] ;  /* 0x0000000808097981 */ /* 0x000ee4000c1e9900 */
[----:B------:R-:W-:Y:S02]  /*0280*/  IMAD.WIDE.U32 R4, R5, 0x4, R20 ;  /* 0x0000000405047825 */ /* 0x000fe400078e0014 */
[----:B------:R-:W4:Y:S04]  /*0290*/  @!P0 LDG.E.CONSTANT R11, desc[UR8][R10.64+0x40] ;  /* 0x000040080a0b8981 */ /* 0x000f28000c1e9900 */
[----:B------:R-:W5:Y:S04]  /*02a0*/  LDG.E.CONSTANT R13, desc[UR8][R4.64] ;  /* 0x00000008040d7981 */ /* 0x000f68000c1e9900 */
        /* <DEDUP_REMOVED lines=14> */
[----:B------:R-:W5:Y:S01]  /*0390*/  LDG.E.CONSTANT R59, desc[UR8][R4.64+0x1a4] ;  /* 0x0001a408043b7981 */ /* 0x000f62000c1e9900 */
[----:B------:R-:W0:Y:S01]  /*03a0*/  S2UR UR5, SR_CgaCtaId ;  /* 0x00000000000579c3 */ /* 0x000e220000008800 */
[----:B------:R-:W-:-:S02]  /*03b0*/  UMOV UR4, 0x400 ;  /* 0x0000040000047882 */ /* 0x000fc40000000000 */
[----:B0-----:R-:W-:Y:S02]  /*03c0*/  ULEA UR4, UR5, UR4, 0x18 ;  /* 0x0000000405047291 */ /* 0x001fe4000f8ec0ff */
[----:B------:R-:W-:Y:S02]  /*03d0*/  UPLOP3.LUT UP1, UPT, UPT, UPT, UP0, 0x80, 0x8 ;  /* 0x000000000008789c */ /* 0x000fe40003f2f000 */
[----:B------:R-:W-:Y:S01]  /*03e0*/  UPLOP3.LUT UP0, UPT, UPT, UPT, UPT, 0x40, 0x4 ;  /* 0x000000000004789c */ /* 0x000fe20003f0e870 */
[----:B--2---:R-:W-:Y:S04]  /*03f0*/  STS [R28], R7 ;  /* 0x000000071c007388 */ /* 0x004fe80000000800 */
[----:B---3--:R-:W-:Y:S04]  /*0400*/  STS [R28+0x1c], R9 ;  /* 0x00001c091c007388 */ /* 0x008fe80000000800 */
[----:B----4-:R-:W-:Y:S04]  /*0410*/  @!P0 STS [R28+0x38], R11 ;  /* 0x0000380b1c008388 */ /* 0x010fe80000000800 */
[----:B-----5:R-:W-:Y:S04]  /*0420*/  STS [R26], R13 ;  /* 0x0000000d1a007388 */ /* 0x020fe80000000800 */
[----:B------:R-:W-:Y:S04]  /*0430*/  STS [R26+0x1c], R15 ;  /* 0x00001c0f1a007388 */ /* 0x000fe80000000800 */
        /* <DEDUP_REMOVED lines=13> */
[----:B------:R-:W-:Y:S01]  /*0510*/  STS [R26+0x1a4], R59 ;  /* 0x0001a43b1a007388 */ /* 0x000fe20000000800 */
[----:B------:R-:W-:Y:S06]  /*0520*/  BAR.SYNC.DEFER_BLOCKING 0x0 ;  /* 0x0000000000007b1d */ /* 0x000fec0000010000 */
[----:B------:R-:W-:Y:S04]  /*0530*/  LDS.64 R46, [R24] ;  /* 0x00000000182e7984 */ /* 0x000fe80000000a00 */
[----:B------:R-:W0:Y:S04]  /*0540*/  LDS.128 R4, [UR4] ;  /* 0x00000004ff047984 */ /* 0x000e280008000c00 */
[----:B------:R-:W1:Y:S04]  /*0550*/  LDS.128 R8, [UR4+0x20] ;  /* 0x00002004ff087984 */ /* 0x000e680008000c00 */
[----:B------:R-:W2:Y:S04]  /*0560*/  LDS.64 R44, [R24+0x38] ;  /* 0x00003800182c7984 */ /* 0x000ea80000000a00 */
[----:B------:R-:W3:Y:S04]  /*0570*/  LDS.64 R42, [R24+0x70] ;  /* 0x00007000182a7984 */ /* 0x000ee80000000a00 */
[----:B------:R-:W4:Y:S04]  /*0580*/  LDS.64 R40, [R24+0xa8] ;  /* 0x0000a80018287984 */ /* 0x000f280000000a00 */
[----:B------:R-:W-:Y:S04]  /*0590*/  LDS.64 R38, [R24+0xe0] ;  /* 0x0000e00018267984 */ /* 0x000fe80000000a00 */
[----:B------:R-:W5:Y:S04]  /*05a0*/  LDS.128 R12, [UR4+0x10] ;  /* 0x00001004ff0c7984 */ /* 0x000f680008000c00 */
[----:B------:R-:W5:Y:S04]  /*05b0*/  LDS.128 R16, [UR4+0x30] ;  /* 0x00003004ff107984 */ /* 0x000f680008000c00 */
[----:B------:R-:W5:Y:S04]  /*05c0*/  LDS.64 R36, [R24+0x118] ;  /* 0x0001180018247984 */ /* 0x000f680000000a00 */
[----:B------:R-:W5:Y:S04]  /*05d0*/  LDS.64 R34, [R24+0x150] ;  /* 0x0001500018227984 */ /* 0x000f680000000a00 */
[----:B------:R-:W5:Y:S01]  /*05e0*/  LDS.64 R32, [R24+0x188] ;  /* 0x0001880018207984 */ /* 0x000f620000000a00 */
[----:B0-----:R-:W-:Y:S01]  /*05f0*/  FFMA R31, R46, R4, R31 ;  /* 0x000000042e1f7223 */ /* 0x001fe2000000001f */
[-C--:B------:R-:W-:Y:S01]  /*0600*/  FFMA R4, R4, R47.reuse, R29 ;  /* 0x0000002f04047223 */ /* 0x080fe2000000001d */
[----:B-1----:R-:W-:Y:S01]  /*0610*/  FFMA R46, R46, R8, R27 ;  /* 0x000000082e2e7223 */ /* 0x002fe2000000001b */
[----:B------:R-:W-:Y:S01]  /*0620*/  FFMA R8, R8, R47, R25 ;  /* 0x0000002f08087223 */ /* 0x000fe20000000019 */
[----:B--2---:R-:W-:-:S02]  /*0630*/  FFMA R31, R44, R5, R31 ;  /* 0x000000052c1f7223 */ /* 0x004fc4000000001f */
[----:B------:R-:W-:Y:S01]  /*0640*/  FFMA R25, R44, R9, R46 ;  /* 0x000000092c197223 */ /* 0x000fe2000000002e */
[-C--:B------:R-:W-:Y:S01]  /*0650*/  FFMA R5, R5, R45.reuse, R4 ;  /* 0x0000002d05057223 */ /* 0x080fe20000000004 */
[----:B------:R-:W-:Y:S01]  /*0660*/  FFMA R9, R9, R45, R8 ;  /* 0x0000002d09097223 */ /* 0x000fe20000000008 */
[C---:B---3--:R-:W-:Y:S01]  /*0670*/  FFMA R31, R42.reuse, R6, R31 ;  /* 0x000000062a1f7223 */ /* 0x048fe2000000001f */
[----:B------:R-:W-:Y:S01]  /*0680*/  FFMA R42, R42, R10, R25 ;  /* 0x0000000a2a2a7223 */ /* 0x000fe20000000019 */
[-C--:B------:R-:W-:Y:S01]  /*0690*/  FFMA R6, R6, R43.reuse, R5 ;  /* 0x0000002b06067223 */ /* 0x080fe20000000005 */
[----:B------:R-:W-:Y:S01]  /*06a0*/  FFMA R10, R10, R43, R9 ;  /* 0x0000002b0a0a7223 */ /* 0x000fe20000000009 */
[C---:B----4-:R-:W-:Y:S01]  /*06b0*/  FFMA R31, R40.reuse, R7, R31 ;  /* 0x00000007281f7223 */ /* 0x050fe2000000001f */
[----:B------:R-:W-:Y:S01]  /*06c0*/  FFMA R5, R40, R11, R42 ;  /* 0x0000000b28057223 */ /* 0x000fe2000000002a */
[-C--:B------:R-:W-:Y:S01]  /*06d0*/  FFMA R7, R7, R41.reuse, R6 ;  /* 0x0000002907077223 */ /* 0x080fe20000000006 */
[----:B------:R-:W-:Y:S01]  /*06e0*/  FFMA R11, R11, R41, R10 ;  /* 0x000000290b0b7223 */ /* 0x000fe2000000000a */
[----:B-----5:R-:W-:-:S02]  /*06f0*/  FFMA R31, R38, R12, R31 ;  /* 0x0000000c261f7223 */ /* 0x020fc4000000001f */
[-C--:B------:R-:W-:Y:S01]  /*0700*/  FFMA R12, R12, R39.reuse, R7 ;  /* 0x000000270c0c7223 */ /* 0x080fe20000000007 */
[----:B------:R-:W-:Y:S01]  /*0710*/  FFMA R38, R38, R16, R5 ;  /* 0x0000001026267223 */ /* 0x000fe20000000005 */
[----:B------:R-:W-:Y:S01]  /*0720*/  FFMA R16, R16, R39, R11 ;  /* 0x0000002710107223 */ /* 0x000fe2000000000b */
[C---:B------:R-:W-:Y:S02]  /*0730*/  FFMA R31, R36.reuse, R13, R31 ;  /* 0x0000000d241f7223 */ /* 0x040fe4000000001f */
[----:B------:R-:W-:Y:S01]  /*0740*/  FFMA R5, R36, R17, R38 ;  /* 0x0000001124057223 */ /* 0x000fe20000000026 */
[-C--:B------:R-:W-:Y:S01]  /*0750*/  FFMA R13, R13, R37.reuse, R12 ;  /* 0x000000250d0d7223 */ /* 0x080fe2000000000c */
[----:B------:R-:W-:Y:S01]  /*0760*/  FFMA R17, R17, R37, R16 ;  /* 0x0000002511117223 */ /* 0x000fe20000000010 */
[C---:B------:R-:W-:Y:S01]  /*0770*/  FFMA R31, R34.reuse, R14, R31 ;  /* 0x0000000e221f7223 */ /* 0x040fe2000000001f */
[----:B------:R-:W-:Y:S01]  /*0780*/  FFMA R34, R34, R18, R5 ;  /* 0x0000001222227223 */ /* 0x000fe20000000005 */
[-C--:B------:R-:W-:Y:S01]  /*0790*/  FFMA R14, R14, R35.reuse, R13 ;  /* 0x000000230e0e7223 */ /* 0x080fe2000000000d */
[----:B------:R-:W-:Y:S01]  /*07a0*/  FFMA R18, R18, R35, R17 ;  /* 0x0000002312127223 */ /* 0x000fe20000000011 */
[C---:B------:R-:W-:Y:S01]  /*07b0*/  FFMA R31, R32.reuse, R15, R31 ;  /* 0x0000000f201f7223 */ /* 0x040fe2000000001f */
[----:B------:R-:W-:Y:S01]  /*07c0*/  FFMA R27, R32, R19, R34 ;  /* 0x00000013201b7223 */ /* 0x000fe20000000022 */
[-C--:B------:R-:W-:Y:S01]  /*07d0*/  FFMA R29, R15, R33.reuse, R14 ;  /* 0x000000210f1d7223 */ /* 0x080fe2000000000e */
[----:B------:R-:W-:Y:S01]  /*07e0*/  FFMA R25, R19, R33, R18 ;  /* 0x0000002113197223 */ /* 0x000fe20000000012 */
[----:B------:R-:W-:Y:S01]  /*07f0*/  MOV R5, 0x1 ;  /* 0x0000000100057802 */ /* 0x000fe20000000f00 */
[----:B------:R-:W-:Y:S06]  /*0800*/  BRA.U UP1, `(.L_x_0) ;  /* 0xfffffff901647547 */ /* 0x000fec000b83ffff */
[----:B------:R-:W0:Y:S01]  /*0810*/  LDC.64 R2, c[0x0][0x380] ;  /* 0x0000e000ff027b82 */ /* 0x000e220000000a00 */
[----:B------:R-:W-:-:S05]  /*0820*/  IMAD R5, R0, 0xe, R23 ;  /* 0x0000000e00057824 */ /* 0x000fca00078e0217 */
[----:B------:R-:W-:-:S05]  /*0830*/  SHF.L.U32 R5, R5, 0x1, RZ ;  /* 0x0000000105057819 */ /* 0x000fca00000006ff */
[----:B0-----:R-:W-:-:S05]  /*0840*/  IMAD.WIDE.U32 R2, R5, 0x4, R2 ;  /* 0x0000000405027825 */ /* 0x001fca00078e0002 */
[----:B------:R-:W-:Y:S04]  /*0850*/  STG.E desc[UR8][R2.64], R31 ;  /* 0x0000001f02007986 */ /* 0x000fe8000c101908 */
[----:B------:R-:W-:Y:S04]  /*0860*/  STG.E desc[UR8][R2.64+0x4], R29 ;  /* 0x0000041d02007986 */ /* 0x000fe8000c101908 */
[----:B------:R-:W-:Y:S04]  /*0870*/  STG.E desc[UR8][R2.64+0x38], R27 ;  /* 0x0000381b02007986 */ /* 0x000fe8000c101908 */
[----:B------:R-:W-:Y:S01]  /*0880*/  STG.E desc[UR8][R2.64+0x3c], R25 ;  /* 0x00003c1902007986 */ /* 0x000fe2000c101908 */
[----:B------:R-:W-:Y:S05]  /*0890*/  EXIT ;  /* 0x000000000000794d */ /* 0x000fea0003800000 */
.L_x_1:
[----:B------:R-:W-:-:S00]  /*08a0*/  BRA `(.L_x_1) ;  /* 0xfffffffc00fc7947 */ /* 0x000fc0000383ffff */
[----:B------:R-:W-:-:S00]  /*08b0*/  NOP ;  /* 0x0000000000007918 */ /* 0x000fc00000000000 */
        /* <DEDUP_REMOVED lines=12> */
.L_x_2:


//--------------------- .nv.shared.default_function_kernel --------------------------
	.section	.nv.shared.default_function_kernel,"aw",@nobits
	.sectionflags	@""
	.align	4
.nv.shared.default_function_kernel:
	.zero		1536


//--------------------- .nv.shared.reserved.0     --------------------------
	.section	.nv.shared.reserved.0,"aw",@nobits
	.weak		__nv_reservedSMEM_offset_0_alias
	.size		__nv_reservedSMEM_offset_0_alias, 0, 64
	.other		__nv_reservedSMEM_offset_0_alias,@"STO_CUDA_RESERVED_SHARED STV_DEFAULT"
__nv_reservedSMEM_offset_0_alias:
	.zero		0
	.zero		64


//--------------------- .nv.constant0.default_function_kernel --------------------------
	.section	.nv.constant0.default_function_kernel,"a",@progbits
	.sectionflags	@""
	.align	4
.nv.constant0.default_function_kernel:
	.zero		920


//--------------------- SYMBOLS --------------------------

	.type		.nv.reservedSmem.offset0,@object
	.size		.nv.reservedSmem.offset0,0x4
	.type		.nv.reservedSmem.cap,@object
	.size		.nv.reservedSmem.cap,0x4
